//
// Generated by NVIDIA NVVM Compiler
//
// Compiler Build ID: CL-36424714
// Cuda compilation tools, release 13.0, V13.0.88
// Based on NVVM 20.0.0
//

.version 9.0
.target sm_100
.address_size 64

	// .globl	spmv_gpukernel

.visible .entry spmv_gpukernel(
	.param .u64 .ptr .align 1 spmv_gpukernel_param_0,
	.param .u64 .ptr .align 1 spmv_gpukernel_param_1,
	.param .u64 .ptr .align 1 spmv_gpukernel_param_2,
	.param .u64 .ptr .align 1 spmv_gpukernel_param_3,
	.param .u64 .ptr .align 1 spmv_gpukernel_param_4
)
{
	.reg .pred 	%p<11>;
	.reg .b32 	%r<64>;
	.reg .b32 	%f<112>;
	.reg .b64 	%rd<87>;

	ld.param.u64 	%rd6, [spmv_gpukernel_param_0];
	ld.param.u64 	%rd7, [spmv_gpukernel_param_1];
	ld.param.u64 	%rd8, [spmv_gpukernel_param_2];
	ld.param.u64 	%rd9, [spmv_gpukernel_param_3];
	ld.param.u64 	%rd10, [spmv_gpukernel_param_4];
	cvta.to.global.u64 	%rd1, %rd10;
	cvta.to.global.u64 	%rd2, %rd9;
	cvta.to.global.u64 	%rd3, %rd8;
	mov.u32 	%r23, %ctaid.x;
	mov.u32 	%r24, %ntid.x;
	mov.u32 	%r25, %tid.x;
	mad.lo.s32 	%r1, %r23, %r24, %r25;
	setp.gt.s32 	%p1, %r1, 131071;
	@%p1 bra 	$L__BB0_15;
	cvta.to.global.u64 	%rd11, %rd7;
	mul.wide.s32 	%rd12, %r1, 4;
	add.s64 	%rd13, %rd11, %rd12;
	ld.global.u32 	%r59, [%rd13];
	ld.global.u32 	%r3, [%rd13+4];
	setp.ge.s32 	%p2, %r59, %r3;
	mov.f32 	%f111, 0f00000000;
	@%p2 bra 	$L__BB0_14;
	sub.s32 	%r4, %r3, %r59;
	and.b32  	%r5, %r4, 15;
	sub.s32 	%r26, %r59, %r3;
	setp.gt.u32 	%p3, %r26, -16;
	mov.f32 	%f111, 0f00000000;
	@%p3 bra 	$L__BB0_5;
	and.b32  	%r27, %r4, -16;
	neg.s32 	%r57, %r27;
	add.s64 	%rd4, %rd3, 32;
	add.s64 	%rd5, %rd2, 32;
	mov.f32 	%f111, 0f00000000;
$L__BB0_4:
	.pragma "nounroll";
	mul.wide.s32 	%rd14, %r59, 4;
	add.s64 	%rd15, %rd4, %rd14;
	add.s64 	%rd16, %rd5, %rd14;
	ld.global.u32 	%r28, [%rd15+-32];
	ld.global.f32 	%f18, [%rd16+-32];
	mul.wide.s32 	%rd17, %r28, 4;
	add.s64 	%rd18, %rd1, %rd17;
	ld.global.f32 	%f19, [%rd18];
	fma.rn.f32 	%f20, %f18, %f19, %f111;
	ld.global.u32 	%r29, [%rd15+-28];
	ld.global.f32 	%f21, [%rd16+-28];
	mul.wide.s32 	%rd19, %r29, 4;
	add.s64 	%rd20, %rd1, %rd19;
	ld.global.f32 	%f22, [%rd20];
	fma.rn.f32 	%f23, %f21, %f22, %f20;
	ld.global.u32 	%r30, [%rd15+-24];
	ld.global.f32 	%f24, [%rd16+-24];
	mul.wide.s32 	%rd21, %r30, 4;
	add.s64 	%rd22, %rd1, %rd21;
	ld.global.f32 	%f25, [%rd22];
	fma.rn.f32 	%f26, %f24, %f25, %f23;
	ld.global.u32 	%r31, [%rd15+-20];
	ld.global.f32 	%f27, [%rd16+-20];
	mul.wide.s32 	%rd23, %r31, 4;
	add.s64 	%rd24, %rd1, %rd23;
	ld.global.f32 	%f28, [%rd24];
	fma.rn.f32 	%f29, %f27, %f28, %f26;
	ld.global.u32 	%r32, [%rd15+-16];
	ld.global.f32 	%f30, [%rd16+-16];
	mul.wide.s32 	%rd25, %r32, 4;
	add.s64 	%rd26, %rd1, %rd25;
	ld.global.f32 	%f31, [%rd26];
	fma.rn.f32 	%f32, %f30, %f31, %f29;
	ld.global.u32 	%r33, [%rd15+-12];
	ld.global.f32 	%f33, [%rd16+-12];
	mul.wide.s32 	%rd27, %r33, 4;
	add.s64 	%rd28, %rd1, %rd27;
	ld.global.f32 	%f34, [%rd28];
	fma.rn.f32 	%f35, %f33, %f34, %f32;
	ld.global.u32 	%r34, [%rd15+-8];
	ld.global.f32 	%f36, [%rd16+-8];
	mul.wide.s32 	%rd29, %r34, 4;
	add.s64 	%rd30, %rd1, %rd29;
	ld.global.f32 	%f37, [%rd30];
	fma.rn.f32 	%f38, %f36, %f37, %f35;
	ld.global.u32 	%r35, [%rd15+-4];
	ld.global.f32 	%f39, [%rd16+-4];
	mul.wide.s32 	%rd31, %r35, 4;
	add.s64 	%rd32, %rd1, %rd31;
	ld.global.f32 	%f40, [%rd32];
	fma.rn.f32 	%f41, %f39, %f40, %f38;
	ld.global.u32 	%r36, [%rd15];
	ld.global.f32 	%f42, [%rd16];
	mul.wide.s32 	%rd33, %r36, 4;
	add.s64 	%rd34, %rd1, %rd33;
	ld.global.f32 	%f43, [%rd34];
	fma.rn.f32 	%f44, %f42, %f43, %f41;
	ld.global.u32 	%r37, [%rd15+4];
	ld.global.f32 	%f45, [%rd16+4];
	mul.wide.s32 	%rd35, %r37, 4;
	add.s64 	%rd36, %rd1, %rd35;
	ld.global.f32 	%f46, [%rd36];
	fma.rn.f32 	%f47, %f45, %f46, %f44;
	ld.global.u32 	%r38, [%rd15+8];
	ld.global.f32 	%f48, [%rd16+8];
	mul.wide.s32 	%rd37, %r38, 4;
	add.s64 	%rd38, %rd1, %rd37;
	ld.global.f32 	%f49, [%rd38];
	fma.rn.f32 	%f50, %f48, %f49, %f47;
	ld.global.u32 	%r39, [%rd15+12];
	ld.global.f32 	%f51, [%rd16+12];
	mul.wide.s32 	%rd39, %r39, 4;
	add.s64 	%rd40, %rd1, %rd39;
	ld.global.f32 	%f52, [%rd40];
	fma.rn.f32 	%f53, %f51, %f52, %f50;
	ld.global.u32 	%r40, [%rd15+16];
	ld.global.f32 	%f54, [%rd16+16];
	mul.wide.s32 	%rd41, %r40, 4;
	add.s64 	%rd42, %rd1, %rd41;
	ld.global.f32 	%f55, [%rd42];
	fma.rn.f32 	%f56, %f54, %f55, %f53;
	ld.global.u32 	%r41, [%rd15+20];
	ld.global.f32 	%f57, [%rd16+20];
	mul.wide.s32 	%rd43, %r41, 4;
	add.s64 	%rd44, %rd1, %rd43;
	ld.global.f32 	%f58, [%rd44];
	fma.rn.f32 	%f59, %f57, %f58, %f56;
	ld.global.u32 	%r42, [%rd15+24];
	ld.global.f32 	%f60, [%rd16+24];
	mul.wide.s32 	%rd45, %r42, 4;
	add.s64 	%rd46, %rd1, %rd45;
	ld.global.f32 	%f61, [%rd46];
	fma.rn.f32 	%f62, %f60, %f61, %f59;
	ld.global.u32 	%r43, [%rd15+28];
	ld.global.f32 	%f63, [%rd16+28];
	mul.wide.s32 	%rd47, %r43, 4;
	add.s64 	%rd48, %rd1, %rd47;
	ld.global.f32 	%f64, [%rd48];
	fma.rn.f32 	%f111, %f63, %f64, %f62;
	add.s32 	%r59, %r59, 16;
	add.s32 	%r57, %r57, 16;
	setp.ne.s32 	%p4, %r57, 0;
	@%p4 bra 	$L__BB0_4;
$L__BB0_5:
	setp.eq.s32 	%p5, %r5, 0;
	@%p5 bra 	$L__BB0_14;
	and.b32  	%r12, %r4, 7;
	setp.lt.u32 	%p6, %r5, 8;
	@%p6 bra 	$L__BB0_8;
	mul.wide.s32 	%rd49, %r59, 4;
	add.s64 	%rd50, %rd3, %rd49;
	ld.global.u32 	%r44, [%rd50];
	add.s64 	%rd51, %rd2, %rd49;
	ld.global.f32 	%f66, [%rd51];
	mul.wide.s32 	%rd52, %r44, 4;
	add.s64 	%rd53, %rd1, %rd52;
	ld.global.f32 	%f67, [%rd53];
	fma.rn.f32 	%f68, %f66, %f67, %f111;
	ld.global.u32 	%r45, [%rd50+4];
	ld.global.f32 	%f69, [%rd51+4];
	mul.wide.s32 	%rd54, %r45, 4;
	add.s64 	%rd55, %rd1, %rd54;
	ld.global.f32 	%f70, [%rd55];
	fma.rn.f32 	%f71, %f69, %f70, %f68;
	ld.global.u32 	%r46, [%rd50+8];
	ld.global.f32 	%f72, [%rd51+8];
	mul.wide.s32 	%rd56, %r46, 4;
	add.s64 	%rd57, %rd1, %rd56;
	ld.global.f32 	%f73, [%rd57];
	fma.rn.f32 	%f74, %f72, %f73, %f71;
	ld.global.u32 	%r47, [%rd50+12];
	ld.global.f32 	%f75, [%rd51+12];
	mul.wide.s32 	%rd58, %r47, 4;
	add.s64 	%rd59, %rd1, %rd58;
	ld.global.f32 	%f76, [%rd59];
	fma.rn.f32 	%f77, %f75, %f76, %f74;
	ld.global.u32 	%r48, [%rd50+16];
	ld.global.f32 	%f78, [%rd51+16];
	mul.wide.s32 	%rd60, %r48, 4;
	add.s64 	%rd61, %rd1, %rd60;
	ld.global.f32 	%f79, [%rd61];
	fma.rn.f32 	%f80, %f78, %f79, %f77;
	ld.global.u32 	%r49, [%rd50+20];
	ld.global.f32 	%f81, [%rd51+20];
	mul.wide.s32 	%rd62, %r49, 4;
	add.s64 	%rd63, %rd1, %rd62;
	ld.global.f32 	%f82, [%rd63];
	fma.rn.f32 	%f83, %f81, %f82, %f80;
	ld.global.u32 	%r50, [%rd50+24];
	ld.global.f32 	%f84, [%rd51+24];
	mul.wide.s32 	%rd64, %r50, 4;
	add.s64 	%rd65, %rd1, %rd64;
	ld.global.f32 	%f85, [%rd65];
	fma.rn.f32 	%f86, %f84, %f85, %f83;
	ld.global.u32 	%r51, [%rd50+28];
	ld.global.f32 	%f87, [%rd51+28];
	mul.wide.s32 	%rd66, %r51, 4;
	add.s64 	%rd67, %rd1, %rd66;
	ld.global.f32 	%f88, [%rd67];
	fma.rn.f32 	%f111, %f87, %f88, %f86;
	add.s32 	%r59, %r59, 8;
$L__BB0_8:
	setp.eq.s32 	%p7, %r12, 0;
	@%p7 bra 	$L__BB0_14;
	and.b32  	%r15, %r4, 3;
	setp.lt.u32 	%p8, %r12, 4;
	@%p8 bra 	$L__BB0_11;
	mul.wide.s32 	%rd68, %r59, 4;
	add.s64 	%rd69, %rd3, %rd68;
	ld.global.u32 	%r52, [%rd69];
	add.s64 	%rd70, %rd2, %rd68;
	ld.global.f32 	%f90, [%rd70];
	mul.wide.s32 	%rd71, %r52, 4;
	add.s64 	%rd72, %rd1, %rd71;
	ld.global.f32 	%f91, [%rd72];
	fma.rn.f32 	%f92, %f90, %f91, %f111;
	ld.global.u32 	%r53, [%rd69+4];
	ld.global.f32 	%f93, [%rd70+4];
	mul.wide.s32 	%rd73, %r53, 4;
	add.s64 	%rd74, %rd1, %rd73;
	ld.global.f32 	%f94, [%rd74];
	fma.rn.f32 	%f95, %f93, %f94, %f92;
	ld.global.u32 	%r54, [%rd69+8];
	ld.global.f32 	%f96, [%rd70+8];
	mul.wide.s32 	%rd75, %r54, 4;
	add.s64 	%rd76, %rd1, %rd75;
	ld.global.f32 	%f97, [%rd76];
	fma.rn.f32 	%f98, %f96, %f97, %f95;
	ld.global.u32 	%r55, [%rd69+12];
	ld.global.f32 	%f99, [%rd70+12];
	mul.wide.s32 	%rd77, %r55, 4;
	add.s64 	%rd78, %rd1, %rd77;
	ld.global.f32 	%f100, [%rd78];
	fma.rn.f32 	%f111, %f99, %f100, %f98;
	add.s32 	%r59, %r59, 4;
$L__BB0_11:
	setp.eq.s32 	%p9, %r15, 0;
	@%p9 bra 	$L__BB0_14;
	neg.s32 	%r62, %r15;
$L__BB0_13:
	.pragma "nounroll";
	mul.wide.s32 	%rd79, %r59, 4;
	add.s64 	%rd80, %rd2, %rd79;
	add.s64 	%rd81, %rd3, %rd79;
	ld.global.u32 	%r56, [%rd81];
	ld.global.f32 	%f101, [%rd80];
	mul.wide.s32 	%rd82, %r56, 4;
	add.s64 	%rd83, %rd1, %rd82;
	ld.global.f32 	%f102, [%rd83];
	fma.rn.f32 	%f111, %f101, %f102, %f111;
	add.s32 	%r59, %r59, 1;
	add.s32 	%r62, %r62, 1;
	setp.ne.s32 	%p10, %r62, 0;
	@%p10 bra 	$L__BB0_13;
$L__BB0_14:
	cvta.to.global.u64 	%rd84, %rd6;
	add.s64 	%rd86, %rd84, %rd12;
	st.global.f32 	[%rd86], %f111;
$L__BB0_15:
	ret;

}
	// .globl	spmv_offsetkernel
.visible .entry spmv_offsetkernel(
	.param .u64 .ptr .align 1 spmv_offsetkernel_param_0,
	.param .u64 .ptr .align 1 spmv_offsetkernel_param_1,
	.param .u64 .ptr .align 1 spmv_offsetkernel_param_2,
	.param .u64 .ptr .align 1 spmv_offsetkernel_param_3,
	.param .u64 .ptr .align 1 spmv_offsetkernel_param_4,
	.param .u32 spmv_offsetkernel_param_5
)
{
	.reg .pred 	%p<11>;
	.reg .b32 	%r<68>;
	.reg .b32 	%f<112>;
	.reg .b64 	%rd<87>;

	ld.param.u64 	%rd6, [spmv_offsetkernel_param_0];
	ld.param.u64 	%rd7, [spmv_offsetkernel_param_1];
	ld.param.u64 	%rd8, [spmv_offsetkernel_param_2];
	ld.param.u64 	%rd9, [spmv_offsetkernel_param_3];
	ld.param.u64 	%rd10, [spmv_offsetkernel_param_4];
	ld.param.u32 	%r23, [spmv_offsetkernel_param_5];
	cvta.to.global.u64 	%rd1, %rd10;
	cvta.to.global.u64 	%rd2, %rd8;
	cvta.to.global.u64 	%rd3, %rd9;
	mov.u32 	%r24, %ctaid.x;
	mov.u32 	%r25, %ntid.x;
	mov.u32 	%r26, %tid.x;
	mad.lo.s32 	%r27, %r24, %r25, %r26;
	add.s32 	%r1, %r27, %r23;
	setp.gt.s32 	%p1, %r1, 131071;
	@%p1 bra 	$L__BB1_15;
	cvta.to.global.u64 	%rd11, %rd7;
	mul.wide.s32 	%rd12, %r1, 4;
	add.s64 	%rd13, %rd11, %rd12;
	ld.global.u32 	%r63, [%rd13];
	ld.global.u32 	%r3, [%rd13+4];
	setp.ge.s32 	%p2, %r63, %r3;
	mov.f32 	%f111, 0f00000000;
	@%p2 bra 	$L__BB1_14;
	add.s32 	%r28, %r63, 1;
	max.s32 	%r29, %r3, %r28;
	sub.s32 	%r4, %r29, %r63;
	and.b32  	%r5, %r4, 15;
	sub.s32 	%r30, %r63, %r29;
	setp.gt.u32 	%p3, %r30, -16;
	mov.f32 	%f111, 0f00000000;
	@%p3 bra 	$L__BB1_5;
	and.b32  	%r31, %r4, -16;
	neg.s32 	%r61, %r31;
	add.s64 	%rd4, %rd3, 32;
	add.s64 	%rd5, %rd2, 32;
	mov.f32 	%f111, 0f00000000;
$L__BB1_4:
	.pragma "nounroll";
	mul.wide.s32 	%rd14, %r63, 4;
	add.s64 	%rd15, %rd4, %rd14;
	add.s64 	%rd16, %rd5, %rd14;
	ld.global.f32 	%f18, [%rd15+-32];
	ld.global.u32 	%r32, [%rd16+-32];
	mul.wide.s32 	%rd17, %r32, 4;
	add.s64 	%rd18, %rd1, %rd17;
	ld.global.f32 	%f19, [%rd18];
	fma.rn.f32 	%f20, %f18, %f19, %f111;
	ld.global.f32 	%f21, [%rd15+-28];
	ld.global.u32 	%r33, [%rd16+-28];
	mul.wide.s32 	%rd19, %r33, 4;
	add.s64 	%rd20, %rd1, %rd19;
	ld.global.f32 	%f22, [%rd20];
	fma.rn.f32 	%f23, %f21, %f22, %f20;
	ld.global.f32 	%f24, [%rd15+-24];
	ld.global.u32 	%r34, [%rd16+-24];
	mul.wide.s32 	%rd21, %r34, 4;
	add.s64 	%rd22, %rd1, %rd21;
	ld.global.f32 	%f25, [%rd22];
	fma.rn.f32 	%f26, %f24, %f25, %f23;
	ld.global.f32 	%f27, [%rd15+-20];
	ld.global.u32 	%r35, [%rd16+-20];
	mul.wide.s32 	%rd23, %r35, 4;
	add.s64 	%rd24, %rd1, %rd23;
	ld.global.f32 	%f28, [%rd24];
	fma.rn.f32 	%f29, %f27, %f28, %f26;
	ld.global.f32 	%f30, [%rd15+-16];
	ld.global.u32 	%r36, [%rd16+-16];
	mul.wide.s32 	%rd25, %r36, 4;
	add.s64 	%rd26, %rd1, %rd25;
	ld.global.f32 	%f31, [%rd26];
	fma.rn.f32 	%f32, %f30, %f31, %f29;
	ld.global.f32 	%f33, [%rd15+-12];
	ld.global.u32 	%r37, [%rd16+-12];
	mul.wide.s32 	%rd27, %r37, 4;
	add.s64 	%rd28, %rd1, %rd27;
	ld.global.f32 	%f34, [%rd28];
	fma.rn.f32 	%f35, %f33, %f34, %f32;
	ld.global.f32 	%f36, [%rd15+-8];
	ld.global.u32 	%r38, [%rd16+-8];
	mul.wide.s32 	%rd29, %r38, 4;
	add.s64 	%rd30, %rd1, %rd29;
	ld.global.f32 	%f37, [%rd30];
	fma.rn.f32 	%f38, %f36, %f37, %f35;
	ld.global.f32 	%f39, [%rd15+-4];
	ld.global.u32 	%r39, [%rd16+-4];
	mul.wide.s32 	%rd31, %r39, 4;
	add.s64 	%rd32, %rd1, %rd31;
	ld.global.f32 	%f40, [%rd32];
	fma.rn.f32 	%f41, %f39, %f40, %f38;
	ld.global.f32 	%f42, [%rd15];
	ld.global.u32 	%r40, [%rd16];
	mul.wide.s32 	%rd33, %r40, 4;
	add.s64 	%rd34, %rd1, %rd33;
	ld.global.f32 	%f43, [%rd34];
	fma.rn.f32 	%f44, %f42, %f43, %f41;
	ld.global.f32 	%f45, [%rd15+4];
	ld.global.u32 	%r41, [%rd16+4];
	mul.wide.s32 	%rd35, %r41, 4;
	add.s64 	%rd36, %rd1, %rd35;
	ld.global.f32 	%f46, [%rd36];
	fma.rn.f32 	%f47, %f45, %f46, %f44;
	ld.global.f32 	%f48, [%rd15+8];
	ld.global.u32 	%r42, [%rd16+8];
	mul.wide.s32 	%rd37, %r42, 4;
	add.s64 	%rd38, %rd1, %rd37;
	ld.global.f32 	%f49, [%rd38];
	fma.rn.f32 	%f50, %f48, %f49, %f47;
	ld.global.f32 	%f51, [%rd15+12];
	ld.global.u32 	%r43, [%rd16+12];
	mul.wide.s32 	%rd39, %r43, 4;
	add.s64 	%rd40, %rd1, %rd39;
	ld.global.f32 	%f52, [%rd40];
	fma.rn.f32 	%f53, %f51, %f52, %f50;
	ld.global.f32 	%f54, [%rd15+16];
	ld.global.u32 	%r44, [%rd16+16];
	mul.wide.s32 	%rd41, %r44, 4;
	add.s64 	%rd42, %rd1, %rd41;
	ld.global.f32 	%f55, [%rd42];
	fma.rn.f32 	%f56, %f54, %f55, %f53;
	ld.global.f32 	%f57, [%rd15+20];
	ld.global.u32 	%r45, [%rd16+20];
	mul.wide.s32 	%rd43, %r45, 4;
	add.s64 	%rd44, %rd1, %rd43;
	ld.global.f32 	%f58, [%rd44];
	fma.rn.f32 	%f59, %f57, %f58, %f56;
	ld.global.f32 	%f60, [%rd15+24];
	ld.global.u32 	%r46, [%rd16+24];
	mul.wide.s32 	%rd45, %r46, 4;
	add.s64 	%rd46, %rd1, %rd45;
	ld.global.f32 	%f61, [%rd46];
	fma.rn.f32 	%f62, %f60, %f61, %f59;
	ld.global.f32 	%f63, [%rd15+28];
	ld.global.u32 	%r47, [%rd16+28];
	mul.wide.s32 	%rd47, %r47, 4;
	add.s64 	%rd48, %rd1, %rd47;
	ld.global.f32 	%f64, [%rd48];
	fma.rn.f32 	%f111, %f63, %f64, %f62;
	add.s32 	%r63, %r63, 16;
	add.s32 	%r61, %r61, 16;
	setp.ne.s32 	%p4, %r61, 0;
	@%p4 bra 	$L__BB1_4;
$L__BB1_5:
	setp.eq.s32 	%p5, %r5, 0;
	@%p5 bra 	$L__BB1_14;
	and.b32  	%r12, %r4, 7;
	setp.lt.u32 	%p6, %r5, 8;
	@%p6 bra 	$L__BB1_8;
	mul.wide.s32 	%rd49, %r63, 4;
	add.s64 	%rd50, %rd3, %rd49;
	ld.global.f32 	%f66, [%rd50];
	add.s64 	%rd51, %rd2, %rd49;
	ld.global.u32 	%r48, [%rd51];
	mul.wide.s32 	%rd52, %r48, 4;
	add.s64 	%rd53, %rd1, %rd52;
	ld.global.f32 	%f67, [%rd53];
	fma.rn.f32 	%f68, %f66, %f67, %f111;
	ld.global.f32 	%f69, [%rd50+4];
	ld.global.u32 	%r49, [%rd51+4];
	mul.wide.s32 	%rd54, %r49, 4;
	add.s64 	%rd55, %rd1, %rd54;
	ld.global.f32 	%f70, [%rd55];
	fma.rn.f32 	%f71, %f69, %f70, %f68;
	ld.global.f32 	%f72, [%rd50+8];
	ld.global.u32 	%r50, [%rd51+8];
	mul.wide.s32 	%rd56, %r50, 4;
	add.s64 	%rd57, %rd1, %rd56;
	ld.global.f32 	%f73, [%rd57];
	fma.rn.f32 	%f74, %f72, %f73, %f71;
	ld.global.f32 	%f75, [%rd50+12];
	ld.global.u32 	%r51, [%rd51+12];
	mul.wide.s32 	%rd58, %r51, 4;
	add.s64 	%rd59, %rd1, %rd58;
	ld.global.f32 	%f76, [%rd59];
	fma.rn.f32 	%f77, %f75, %f76, %f74;
	ld.global.f32 	%f78, [%rd50+16];
	ld.global.u32 	%r52, [%rd51+16];
	mul.wide.s32 	%rd60, %r52, 4;
	add.s64 	%rd61, %rd1, %rd60;
	ld.global.f32 	%f79, [%rd61];
	fma.rn.f32 	%f80, %f78, %f79, %f77;
	ld.global.f32 	%f81, [%rd50+20];
	ld.global.u32 	%r53, [%rd51+20];
	mul.wide.s32 	%rd62, %r53, 4;
	add.s64 	%rd63, %rd1, %rd62;
	ld.global.f32 	%f82, [%rd63];
	fma.rn.f32 	%f83, %f81, %f82, %f80;
	ld.global.f32 	%f84, [%rd50+24];
	ld.global.u32 	%r54, [%rd51+24];
	mul.wide.s32 	%rd64, %r54, 4;
	add.s64 	%rd65, %rd1, %rd64;
	ld.global.f32 	%f85, [%rd65];
	fma.rn.f32 	%f86, %f84, %f85, %f83;
	ld.global.f32 	%f87, [%rd50+28];
	ld.global.u32 	%r55, [%rd51+28];
	mul.wide.s32 	%rd66, %r55, 4;
	add.s64 	%rd67, %rd1, %rd66;
	ld.global.f32 	%f88, [%rd67];
	fma.rn.f32 	%f111, %f87, %f88, %f86;
	add.s32 	%r63, %r63, 8;
$L__BB1_8:
	setp.eq.s32 	%p7, %r12, 0;
	@%p7 bra 	$L__BB1_14;
	and.b32  	%r15, %r4, 3;
	setp.lt.u32 	%p8, %r12, 4;
	@%p8 bra 	$L__BB1_11;
	mul.wide.s32 	%rd68, %r63, 4;
	add.s64 	%rd69, %rd3, %rd68;
	ld.global.f32 	%f90, [%rd69];
	add.s64 	%rd70, %rd2, %rd68;
	ld.global.u32 	%r56, [%rd70];
	mul.wide.s32 	%rd71, %r56, 4;
	add.s64 	%rd72, %rd1, %rd71;
	ld.global.f32 	%f91, [%rd72];
	fma.rn.f32 	%f92, %f90, %f91, %f111;
	ld.global.f32 	%f93, [%rd69+4];
	ld.global.u32 	%r57, [%rd70+4];
	mul.wide.s32 	%rd73, %r57, 4;
	add.s64 	%rd74, %rd1, %rd73;
	ld.global.f32 	%f94, [%rd74];
	fma.rn.f32 	%f95, %f93, %f94, %f92;
	ld.global.f32 	%f96, [%rd69+8];
	ld.global.u32 	%r58, [%rd70+8];
	mul.wide.s32 	%rd75, %r58, 4;
	add.s64 	%rd76, %rd1, %rd75;
	ld.global.f32 	%f97, [%rd76];
	fma.rn.f32 	%f98, %f96, %f97, %f95;
	ld.global.f32 	%f99, [%rd69+12];
	ld.global.u32 	%r59, [%rd70+12];
	mul.wide.s32 	%rd77, %r59, 4;
	add.s64 	%rd78, %rd1, %rd77;
	ld.global.f32 	%f100, [%rd78];
	fma.rn.f32 	%f111, %f99, %f100, %f98;
	add.s32 	%r63, %r63, 4;
$L__BB1_11:
	setp.eq.s32 	%p9, %r15, 0;
	@%p9 bra 	$L__BB1_14;
	neg.s32 	%r66, %r15;
$L__BB1_13:
	.pragma "nounroll";
	mul.wide.s32 	%rd79, %r63, 4;
	add.s64 	%rd80, %rd2, %rd79;
	add.s64 	%rd81, %rd3, %rd79;
	ld.global.f32 	%f101, [%rd81];
	ld.global.u32 	%r60, [%rd80];
	mul.wide.s32 	%rd82, %r60, 4;
	add.s64 	%rd83, %rd1, %rd82;
	ld.global.f32 	%f102, [%rd83];
	fma.rn.f32 	%f111, %f101, %f102, %f111;
	add.s32 	%r63, %r63, 1;
	add.s32 	%r66, %r66, 1;
	setp.ne.s32 	%p10, %r66, 0;
	@%p10 bra 	$L__BB1_13;
$L__BB1_14:
	cvta.to.global.u64 	%rd84, %rd6;
	add.s64 	%rd86, %rd84, %rd12;
	st.global.f32 	[%rd86], %f111;
$L__BB1_15:
	ret;

}


// ===== COMPILED SASS (sm_100) =====

	.target	sm_100

	.elftype	@"ET_EXEC"


//--------------------- .note.nv.tkinfo           --------------------------
	.section	.note.nv.tkinfo,"",@"SHT_NOTE"
	.sectionflags	@"SHF_NOTE_NV_TKINFO"
	.tkinfo
        /*0018*/ 	.word	0x00000002
        /*0030*/ 	.string	""
        /*0030*/ 	.string	"ptxas"
        /*0030*/ 	.string	"Cuda compilation tools, release 13.0, V13.0.88"
        /*0030*/ 	.string	"Build cuda_13.0.r13.0/compiler.36424714_0"
        /*0030*/ 	.string	"-arch sm_100 -m 64 "



//--------------------- .note.nv.cuinfo           --------------------------
	.section	.note.nv.cuinfo,"",@"SHT_NOTE"
	.sectionflags	@"SHF_NOTE_NV_CUINFO"
        /*0018*/ 	.short	0x0002
        /*001a*/ 	.short	0x0064
        /*001c*/ 	.short	0x0082
	.zero		2


//--------------------- .nv.info                  --------------------------
	.section	.nv.info,"",@"SHT_CUDA_INFO"
	.align	4


	//----- nvinfo : EIATTR_REGCOUNT
	.align		4
        /*0000*/ 	.byte	0x04, 0x2f
        /*0002*/ 	.short	(.L_1 - .L_0)
	.align		4
.L_0:
        /*0004*/ 	.word	index@(spmv_gpukernel)
        /*0008*/ 	.word	0x00000020


	//----- nvinfo : EIATTR_FRAME_SIZE
	.align		4
.L_1:
        /*000c*/ 	.byte	0x04, 0x11
        /*000e*/ 	.short	(.L_3 - .L_2)
	.align		4
.L_2:
        /*0010*/ 	.word	index@(spmv_gpukernel)
        /*0014*/ 	.word	0x00000000


	//----- nvinfo : EIATTR_REGCOUNT
	.align		4
.L_3:
        /*0018*/ 	.byte	0x04, 0x2f
        /*001a*/ 	.short	(.L_5 - .L_4)
	.align		4
.L_4:
        /*001c*/ 	.word	index@(spmv_offsetkernel)
        /*0020*/ 	.word	0x00000020


	//----- nvinfo : EIATTR_FRAME_SIZE
	.align		4
.L_5:
        /*0024*/ 	.byte	0x04, 0x11
        /*0026*/ 	.short	(.L_7 - .L_6)
	.align		4
.L_6:
        /*0028*/ 	.word	index@(spmv_offsetkernel)
        /*002c*/ 	.word	0x00000000


	//----- nvinfo : EIATTR_MIN_STACK_SIZE
	.align		4
.L_7:
        /*0030*/ 	.byte	0x04, 0x12
        /*0032*/ 	.short	(.L_9 - .L_8)
	.align		4
.L_8:
        /*0034*/ 	.word	index@(spmv_offsetkernel)
        /*0038*/ 	.word	0x00000000


	//----- nvinfo : EIATTR_MIN_STACK_SIZE
	.align		4
.L_9:
        /*003c*/ 	.byte	0x04, 0x12
        /*003e*/ 	.short	(.L_11 - .L_10)
	.align		4
.L_10:
        /*0040*/ 	.word	index@(spmv_gpukernel)
        /*0044*/ 	.word	0x00000000
.L_11:


//--------------------- .nv.compat                --------------------------
	.section	.nv.compat,"",@"SHT_CUDA_COMPAT_INFO"
	.align	4
        /*0000*/ 	.byte	0x02, 0x09, 0x00, 0x00, 0x02, 0x02, 0x01, 0x00, 0x02, 0x05, 0x05, 0x00, 0x03, 0x07, 0x01, 0x01
        /*0010*/ 	.byte	0x02, 0x03, 0x00, 0x00, 0x02, 0x06, 0x01, 0x00, 0x04, 0x0b, 0x08, 0x00, 0x09, 0x00, 0x00, 0x00
        /*0020*/ 	.byte	0x00, 0x00, 0x00, 0x00


//--------------------- .nv.info.spmv_offsetkernel --------------------------
	.section	.nv.info.spmv_offsetkernel,"",@"SHT_CUDA_INFO"
	.sectionflags	@""
	.align	4


	//----- nvinfo : EIATTR_CUDA_API_VERSION
	.align		4
        /*0000*/ 	.byte	0x04, 0x37
        /*0002*/ 	.short	(.L_13 - .L_12)
.L_12:
        /*0004*/ 	.word	0x00000082


	//----- nvinfo : EIATTR_KPARAM_INFO
	.align		4
.L_13:
        /*0008*/ 	.byte	0x04, 0x17
        /*000a*/ 	.short	(.L_15 - .L_14)
.L_14:
        /*000c*/ 	.word	0x00000000
        /*0010*/ 	.short	0x0005
        /*0012*/ 	.short	0x0028
        /*0014*/ 	.byte	0x00, 0xf0, 0x11, 0x00


	//----- nvinfo : EIATTR_KPARAM_INFO
	.align		4
.L_15:
        /*0018*/ 	.byte	0x04, 0x17
        /*001a*/ 	.short	(.L_17 - .L_16)
.L_16:
        /*001c*/ 	.word	0x00000000
        /*0020*/ 	.short	0x0004
        /*0022*/ 	.short	0x0020
        /*0024*/ 	.byte	0x00, 0xf5, 0x21, 0x00


	//----- nvinfo : EIATTR_KPARAM_INFO
	.align		4
.L_17:
        /*0028*/ 	.byte	0x04, 0x17
        /*002a*/ 	.short	(.L_19 - .L_18)
.L_18:
        /*002c*/ 	.word	0x00000000
        /*0030*/ 	.short	0x0003
        /*0032*/ 	.short	0x0018
        /*0034*/ 	.byte	0x00, 0xf5, 0x21, 0x00


	//----- nvinfo : EIATTR_KPARAM_INFO
	.align		4
.L_19:
        /*0038*/ 	.byte	0x04, 0x17
        /*003a*/ 	.short	(.L_21 - .L_20)
.L_20:
        /*003c*/ 	.word	0x00000000
        /*0040*/ 	.short	0x0002
        /*0042*/ 	.short	0x0010
        /*0044*/ 	.byte	0x00, 0xf5, 0x21, 0x00


	//----- nvinfo : EIATTR_KPARAM_INFO
	.align		4
.L_21:
        /*0048*/ 	.byte	0x04, 0x17
        /*004a*/ 	.short	(.L_23 - .L_22)
.L_22:
        /*004c*/ 	.word	0x00000000
        /*0050*/ 	.short	0x0001
        /*0052*/ 	.short	0x0008
        /*0054*/ 	.byte	0x00, 0xf5, 0x21, 0x00


	//----- nvinfo : EIATTR_KPARAM_INFO
	.align		4
.L_23:
        /*0058*/ 	.byte	0x04, 0x17
        /*005a*/ 	.short	(.L_25 - .L_24)
.L_24:
        /*005c*/ 	.word	0x00000000
        /*0060*/ 	.short	0x0000
        /*0062*/ 	.short	0x0000
        /*0064*/ 	.byte	0x00, 0xf5, 0x21, 0x00


	//----- nvinfo : EIATTR_SPARSE_MMA_MASK
	.align		4
.L_25:
        /*0068*/ 	.byte	0x03, 0x50
        /*006a*/ 	.short	0x0000


	//----- nvinfo : EIATTR_MAXREG_COUNT
	.align		4
        /*006c*/ 	.byte	0x03, 0x1b
        /*006e*/ 	.short	0x00ff


	//----- nvinfo : EIATTR_MERCURY_ISA_VERSION
	.align		4
        /*0070*/ 	.byte	0x03, 0x5f
        /*0072*/ 	.short	0x0101


	//----- nvinfo : EIATTR_VRC_CTA_INIT_COUNT
	.align		4
        /*0074*/ 	.byte	0x02, 0x4a
	.zero		1
	.zero		1


	//----- nvinfo : EIATTR_EXIT_INSTR_OFFSETS
	.align		4
        /*0078*/ 	.byte	0x04, 0x1c
        /*007a*/ 	.short	(.L_27 - .L_26)


	//   ....[0]....
.L_26:
        /*007c*/ 	.word	0x00000080


	//   ....[1]....
        /*0080*/ 	.word	0x00000e70


	//----- nvinfo : EIATTR_CRS_STACK_SIZE
	.align		4
.L_27:
        /*0084*/ 	.byte	0x04, 0x1e
        /*0086*/ 	.short	(.L_29 - .L_28)
.L_28:
        /*0088*/ 	.word	0x00000000


	//----- nvinfo : EIATTR_CBANK_PARAM_SIZE
	.align		4
.L_29:
        /*008c*/ 	.byte	0x03, 0x19
        /*008e*/ 	.short	0x002c


	//----- nvinfo : EIATTR_PARAM_CBANK
	.align		4
        /*0090*/ 	.byte	0x04, 0x0a
        /*0092*/ 	.short	(.L_31 - .L_30)
	.align		4
.L_30:
        /*0094*/ 	.word	index@(.nv.constant0.spmv_offsetkernel)
        /*0098*/ 	.short	0x0380
        /*009a*/ 	.short	0x002c


	//----- nvinfo : EIATTR_SW_WAR
	.align		4
.L_31:
        /*009c*/ 	.byte	0x04, 0x36
        /*009e*/ 	.short	(.L_33 - .L_32)
.L_32:
        /*00a0*/ 	.word	0x00000008
.L_33:


//--------------------- .nv.info.spmv_gpukernel   --------------------------
	.section	.nv.info.spmv_gpukernel,"",@"SHT_CUDA_INFO"
	.sectionflags	@""
	.align	4


	//----- nvinfo : EIATTR_CUDA_API_VERSION
	.align		4
        /*0000*/ 	.byte	0x04, 0x37
        /*0002*/ 	.short	(.L_35 - .L_34)
.L_34:
        /*0004*/ 	.word	0x00000082


	//----- nvinfo : EIATTR_KPARAM_INFO
	.align		4
.L_35:
        /*0008*/ 	.byte	0x04, 0x17
        /*000a*/ 	.short	(.L_37 - .L_36)
.L_36:
        /*000c*/ 	.word	0x00000000
        /*0010*/ 	.short	0x0004
        /*0012*/ 	.short	0x0020
        /*0014*/ 	.byte	0x00, 0xf5, 0x21, 0x00


	//----- nvinfo : EIATTR_KPARAM_INFO
	.align		4
.L_37:
        /*0018*/ 	.byte	0x04, 0x17
        /*001a*/ 	.short	(.L_39 - .L_38)
.L_38:
        /*001c*/ 	.word	0x00000000
        /*0020*/ 	.short	0x0003
        /*0022*/ 	.short	0x0018
        /*0024*/ 	.byte	0x00, 0xf5, 0x21, 0x00


	//----- nvinfo : EIATTR_KPARAM_INFO
	.align		4
.L_39:
        /*0028*/ 	.byte	0x04, 0x17
        /*002a*/ 	.short	(.L_41 - .L_40)
.L_40:
        /*002c*/ 	.word	0x00000000
        /*0030*/ 	.short	0x0002
        /*0032*/ 	.short	0x0010
        /*0034*/ 	.byte	0x00, 0xf5, 0x21, 0x00


	//----- nvinfo : EIATTR_KPARAM_INFO
	.align		4
.L_41:
        /*0038*/ 	.byte	0x04, 0x17
        /*003a*/ 	.short	(.L_43 - .L_42)
.L_42:
        /*003c*/ 	.word	0x00000000
        /*0040*/ 	.short	0x0001
        /*0042*/ 	.short	0x0008
        /*0044*/ 	.byte	0x00, 0xf5, 0x21, 0x00


	//----- nvinfo : EIATTR_KPARAM_INFO
	.align		4
.L_43:
        /*0048*/ 	.byte	0x04, 0x17
        /*004a*/ 	.short	(.L_45 - .L_44)
.L_44:
        /*004c*/ 	.word	0x00000000
        /*0050*/ 	.short	0x0000
        /*0052*/ 	.short	0x0000
        /*0054*/ 	.byte	0x00, 0xf5, 0x21, 0x00


	//----- nvinfo : EIATTR_SPARSE_MMA_MASK
	.align		4
.L_45:
        /*0058*/ 	.byte	0x03, 0x50
        /*005a*/ 	.short	0x0000


	//----- nvinfo : EIATTR_MAXREG_COUNT
	.align		4
        /*005c*/ 	.byte	0x03, 0x1b
        /*005e*/ 	.short	0x00ff


	//----- nvinfo : EIATTR_MERCURY_ISA_VERSION
	.align		4
        /*0060*/ 	.byte	0x03, 0x5f
        /*0062*/ 	.short	0x0101


	//----- nvinfo : EIATTR_VRC_CTA_INIT_COUNT
	.align		4
        /*0064*/ 	.byte	0x02, 0x4a
	.zero		1
	.zero		1


	//----- nvinfo : EIATTR_EXIT_INSTR_OFFSETS
	.align		4
        /*0068*/ 	.byte	0x04, 0x1c
        /*006a*/ 	.short	(.L_47 - .L_46)


	//   ....[0]....
.L_46:
        /*006c*/ 	.word	0x00000060


	//   ....[1]....
        /*0070*/ 	.word	0x00000e40


	//----- nvinfo : EIATTR_CRS_STACK_SIZE
	.align		4
.L_47:
        /*0074*/ 	.byte	0x04, 0x1e
        /*0076*/ 	.short	(.L_49 - .L_48)
.L_48:
        /*0078*/ 	.word	0x00000000


	//----- nvinfo : EIATTR_CBANK_PARAM_SIZE
	.align		4
.L_49:
        /*007c*/ 	.byte	0x03, 0x19
        /*007e*/ 	.short	0x0028


	//----- nvinfo : EIATTR_PARAM_CBANK
	.align		4
        /*0080*/ 	.byte	0x04, 0x0a
        /*0082*/ 	.short	(.L_51 - .L_50)
	.align		4
.L_50:
        /*0084*/ 	.word	index@(.nv.constant0.spmv_gpukernel)
        /*0088*/ 	.short	0x0380
        /*008a*/ 	.short	0x0028


	//----- nvinfo : EIATTR_SW_WAR
	.align		4
.L_51:
        /*008c*/ 	.byte	0x04, 0x36
        /*008e*/ 	.short	(.L_53 - .L_52)
.L_52:
        /*0090*/ 	.word	0x00000008
.L_53:


//--------------------- .nv.callgraph             --------------------------
	.section	.nv.callgraph,"",@"SHT_CUDA_CALLGRAPH"
	.align	4
	.sectionentsize	8
	.align		4
        /*0000*/ 	.word	0x00000000
	.align		4
        /*0004*/ 	.word	0xffffffff
	.align		4
        /*0008*/ 	.word	0x00000000
	.align		4
        /*000c*/ 	.word	0xfffffffe
	.align		4
        /*0010*/ 	.word	0x00000000
	.align		4
        /*0014*/ 	.word	0xfffffffd
	.align		4
        /*0018*/ 	.word	0x00000000
	.align		4
        /*001c*/ 	.word	0xfffffffc


//--------------------- .text.spmv_offsetkernel   --------------------------
	.section	.text.spmv_offsetkernel,"ax",@progbits
	.align	128
        .global         spmv_offsetkernel
        .type           spmv_offsetkernel,@function
        .size           spmv_offsetkernel,(.L_x_22 - spmv_offsetkernel)
        .other          spmv_offsetkernel,@"STO_CUDA_ENTRY STV_DEFAULT"
spmv_offsetkernel:
.text.spmv_offsetkernel:
[----:B------:R-:W-:Y:S01]  /*0000*/  LDC R1, c[0x0][0x37c] ;  /* 0x0000df00ff017b82 */ /* 0x000fe20000000800 */
[----:B------:R-:W0:Y:S07]  /*0010*/  S2R R3, SR_TID.X ;  /* 0x0000000000037919 */ /* 0x000e2e0000002100 */
[----:B------:R-:W0:Y:S01]  /*0020*/  S2UR UR4, SR_CTAID.X ;  /* 0x00000000000479c3 */ /* 0x000e220000002500 */
[----:B------:R-:W1:Y:S07]  /*0030*/  LDCU UR5, c[0x0][0x3a8] ;  /* 0x00007500ff0577ac */ /* 0x000e6e0008000800 */
[----:B------:R-:W0:Y:S02]  /*0040*/  LDC R0, c[0x0][0x360] ;  /* 0x0000d800ff007b82 */ /* 0x000e240000000800 */
[----:B0-----:R-:W-:-:S05]  /*0050*/  IMAD R0, R0, UR4, R3 ;  /* 0x0000000400007c24 */ /* 0x001fca000f8e0203 */
[----:B-1----:R-:W-:-:S04]  /*0060*/  IADD3 R0, PT, PT, R0, UR5, RZ ;  /* 0x0000000500007c10 */ /* 0x002fc8000fffe0ff */
[----:B------:R-:W-:-:S13]  /*0070*/  ISETP.GT.AND P0, PT, R0, 0x1ffff, PT ;  /* 0x0001ffff0000780c */ /* 0x000fda0003f04270 */
[----:B------:R-:W-:Y:S05]  /*0080*/  @P0 EXIT ;  /* 0x000000000000094d */ /* 0x000fea0003800000 */
[----:B------:R-:W0:Y:S01]  /*0090*/  LDC.64 R2, c[0x0][0x388] ;  /* 0x0000e200ff027b82 */ /* 0x000e220000000a00 */
[----:B------:R-:W1:Y:S01]  /*00a0*/  LDCU.64 UR4, c[0x0][0x358] ;  /* 0x00006b00ff0477ac */ /* 0x000e620008000a00 */
[----:B0-----:R-:W-:-:S05]  /*00b0*/  IMAD.WIDE R2, R0, 0x4, R2 ;  /* 0x0000000400027825 */ /* 0x001fca00078e0202 */
[----:B-1----:R-:W2:Y:S04]  /*00c0*/  LDG.E R4, desc[UR4][R2.64] ;  /* 0x0000000402047981 */ /* 0x002ea8000c1e1900 */
[----:B------:R-:W2:Y:S01]  /*00d0*/  LDG.E R5, desc[UR4][R2.64+0x4] ;  /* 0x0000040402057981 */ /* 0x000ea2000c1e1900 */
[----:B------:R-:W-:Y:S01]  /*00e0*/  BSSY.RECONVERGENT B0, `(.L_x_0) ;  /* 0x00000d5000007945 */ /* 0x000fe20003800200 */
[----:B------:R-:W-:Y:S01]  /*00f0*/  HFMA2 R6, -RZ, RZ, 0, 0 ;  /* 0x00000000ff067431 */ /* 0x000fe200000001ff */
[----:B--2---:R-:W-:-:S13]  /*0100*/  ISETP.GE.AND P0, PT, R4, R5, PT ;  /* 0x000000050400720c */ /* 0x004fda0003f06270 */
[----:B------:R-:W-:Y:S05]  /*0110*/  @P0 BRA `(.L_x_1) ;  /* 0x0000000c00440947 */ /* 0x000fea0003800000 */
[----:B------:R-:W-:Y:S01]  /*0120*/  MOV R3, R4 ;  /* 0x0000000400037202 */ /* 0x000fe20000000f00 */
[----:B------:R-:W-:Y:S01]  /*0130*/  BSSY.RECONVERGENT B1, `(.L_x_2) ;  /* 0x0000069000017945 */ /* 0x000fe20003800200 */
[----:B------:R-:W-:Y:S02]  /*0140*/  MOV R6, RZ ;  /* 0x000000ff00067202 */ /* 0x000fe40000000f00 */
[----:B------:R-:W-:-:S04]  /*0150*/  VIADDMNMX R2, R3, 0x1, R5, !PT ;  /* 0x0000000103027846 */ /* 0x000fc80007800105 */
[CC--:B------:R-:W-:Y:S02]  /*0160*/  IADD3 R4, PT, PT, -R3.reuse, R2.reuse, RZ ;  /* 0x0000000203047210 */ /* 0x0c0fe40007ffe1ff */
[----:B------:R-:W-:Y:S02]  /*0170*/  IADD3 R2, PT, PT, R3, -R2, RZ ;  /* 0x8000000203027210 */ /* 0x000fe40007ffe0ff */
[----:B------:R-:W-:Y:S02]  /*0180*/  LOP3.LUT R5, R4, 0xf, RZ, 0xc0, !PT ;  /* 0x0000000f04057812 */ /* 0x000fe400078ec0ff */
[----:B------:R-:W-:Y:S02]  /*0190*/  ISETP.GT.U32.AND P1, PT, R2, -0x10, PT ;  /* 0xfffffff00200780c */ /* 0x000fe40003f24070 */
[----:B------:R-:W-:-:S11]  /*01a0*/  ISETP.NE.AND P0, PT, R5, RZ, PT ;  /* 0x000000ff0500720c */ /* 0x000fd60003f05270 */
[----:B------:R-:W-:Y:S05]  /*01b0*/  @P1 BRA `(.L_x_3) ;  /* 0x0000000400801947 */ /* 0x000fea0003800000 */
[----:B------:R-:W0:Y:S01]  /*01c0*/  LDC.64 R12, c[0x0][0x390] ;  /* 0x0000e400ff0c7b82 */ /* 0x000e220000000a00 */
[----:B------:R-:W-:Y:S02]  /*01d0*/  LOP3.LUT R2, R4, 0xfffffff0, RZ, 0xc0, !PT ;  /* 0xfffffff004027812 */ /* 0x000fe400078ec0ff */
[----:B------:R-:W-:Y:S02]  /*01e0*/  MOV R6, RZ ;  /* 0x000000ff00067202 */ /* 0x000fe40000000f00 */
[----:B------:R-:W-:-:S03]  /*01f0*/  IADD3 R2, PT, PT, -R2, RZ, RZ ;  /* 0x000000ff02027210 */ /* 0x000fc60007ffe1ff */
[----:B------:R-:W1:Y:S01]  /*0200*/  LDC.64 R14, c[0x0][0x398] ;  /* 0x0000e600ff0e7b82 */ /* 0x000e620000000a00 */
[----:B0-----:R-:W-:-:S04]  /*0210*/  IADD3 R12, P2, PT, R12, 0x20, RZ ;  /* 0x000000200c0c7810 */ /* 0x001fc80007f5e0ff */
[----:B------:R-:W-:Y:S02]  /*0220*/  IADD3.X R13, PT, PT, RZ, R13, RZ, P2, !PT ;  /* 0x0000000dff0d7210 */ /* 0x000fe400017fe4ff */
[----:B-1----:R-:W-:-:S04]  /*0230*/  IADD3 R14, P1, PT, R14, 0x20, RZ ;  /* 0x000000200e0e7810 */ /* 0x002fc80007f3e0ff */
[----:B------:R-:W-:-:S09]  /*0240*/  IADD3.X R15, PT, PT, RZ, R15, RZ, P1, !PT ;  /* 0x0000000fff0f7210 */ /* 0x000fd20000ffe4ff */
.L_x_4:
[C---:B------:R-:W-:Y:S01]  /*0250*/  IMAD.WIDE R20, R3.reuse, 0x4, R12 ;  /* 0x0000000403147825 */ /* 0x040fe200078e020c */
[----:B------:R-:W0:Y:S04]  /*0260*/  LDC.64 R16, c[0x0][0x3a0] ;  /* 0x0000e800ff107b82 */ /* 0x000e280000000a00 */
[----:B------:R-:W0:Y:S04]  /*0270*/  LDG.E R11, desc[UR4][R20.64+-0x20] ;  /* 0xffffe004140b7981 */ /* 0x000e28000c1e1900 */
[----:B------:R-:W2:Y:S04]  /*0280*/  LDG.E R23, desc[UR4][R20.64+-0x1c] ;  /* 0xffffe40414177981 */ /* 0x000ea8000c1e1900 */
[----:B------:R-:W3:Y:S01]  /*0290*/  LDG.E R9, desc[UR4][R20.64+-0x18] ;  /* 0xffffe80414097981 */ /* 0x000ee2000c1e1900 */
[----:B------:R-:W-:-:S03]  /*02a0*/  IMAD.WIDE R26, R3, 0x4, R14 ;  /* 0x00000004031a7825 */ /* 0x000fc600078e020e */
[----:B------:R-:W4:Y:S04]  /*02b0*/  LDG.E R25, desc[UR4][R20.64+-0x14] ;  /* 0xffffec0414197981 */ /* 0x000f28000c1e1900 */
[----:B------:R-:W5:Y:S04]  /*02c0*/  LDG.E R19, desc[UR4][R26.64+-0x20] ;  /* 0xffffe0041a137981 */ /* 0x000f68000c1e1900 */
[----:B------:R-:W5:Y:S04]  /*02d0*/  LDG.E R18, desc[UR4][R26.64+-0x1c] ;  /* 0xffffe4041a127981 */ /* 0x000f68000c1e1900 */
[----:B------:R-:W5:Y:S01]  /*02e0*/  LDG.E R29, desc[UR4][R20.64+-0x10] ;  /* 0xfffff004141d7981 */ /* 0x000f62000c1e1900 */
[----:B0-----:R-:W-:-:S06]  /*02f0*/  IMAD.WIDE R10, R11, 0x4, R16 ;  /* 0x000000040b0a7825 */ /* 0x001fcc00078e0210 */
[----:B------:R-:W5:Y:S01]  /*0300*/  LDG.E R10, desc[UR4][R10.64] ;  /* 0x000000040a0a7981 */ /* 0x000f62000c1e1900 */
[----:B--2---:R-:W-:-:S05]  /*0310*/  IMAD.WIDE R22, R23, 0x4, R16 ;  /* 0x0000000417167825 */ /* 0x004fca00078e0210 */
[----:B------:R-:W2:Y:S01]  /*0320*/  LDG.E R7, desc[UR4][R22.64] ;  /* 0x0000000416077981 */ /* 0x000ea2000c1e1900 */
[----:B---3--:R-:W-:-:S03]  /*0330*/  IMAD.WIDE R8, R9, 0x4, R16 ;  /* 0x0000000409087825 */ /* 0x008fc600078e0210 */
[----:B------:R-:W3:Y:S01]  /*0340*/  LDG.E R11, desc[UR4][R26.64+-0x18] ;  /* 0xffffe8041a0b7981 */ /* 0x000ee2000c1e1900 */
[----:B----4-:R-:W-:-:S03]  /*0350*/  IMAD.WIDE R24, R25, 0x4, R16 ;  /* 0x0000000419187825 */ /* 0x010fc600078e0210 */
[----:B------:R-:W3:Y:S04]  /*0360*/  LDG.E R8, desc[UR4][R8.64] ;  /* 0x0000000408087981 */ /* 0x000ee8000c1e1900 */
[----:B------:R-:W4:Y:S04]  /*0370*/  LDG.E R23, desc[UR4][R20.64+-0xc] ;  /* 0xfffff40414177981 */ /* 0x000f28000c1e1900 */
[----:B------:R-:W4:Y:S01]  /*0380*/  LDG.E R9, desc[UR4][R20.64+-0x8] ;  /* 0xfffff80414097981 */ /* 0x000f22000c1e1900 */
[----:B-----5:R-:W-:-:S03]  /*0390*/  FFMA R28, R19, R10, R6 ;  /* 0x0000000a131c7223 */ /* 0x020fc60000000006 */
[----:B------:R-:W5:Y:S04]  /*03a0*/  LDG.E R6, desc[UR4][R24.64] ;  /* 0x0000000418067981 */ /* 0x000f68000c1e1900 */
[----:B------:R-:W5:Y:S01]  /*03b0*/  LDG.E R19, desc[UR4][R26.64+-0x14] ;  /* 0xffffec041a137981 */ /* 0x000f62000c1e1900 */
[----:B--2---:R-:W-:Y:S01]  /*03c0*/  FFMA R22, R18, R7, R28 ;  /* 0x0000000712167223 */ /* 0x004fe2000000001c */
[----:B------:R-:W-:Y:S02]  /*03d0*/  IMAD.WIDE R28, R29, 0x4, R16 ;  /* 0x000000041d1c7825 */ /* 0x000fe400078e0210 */
[----:B------:R-:W2:Y:S04]  /*03e0*/  LDG.E R10, desc[UR4][R20.64+-0x4] ;  /* 0xfffffc04140a7981 */ /* 0x000ea8000c1e1900 */
[----:B------:R-:W2:Y:S04]  /*03f0*/  LDG.E R29, desc[UR4][R28.64] ;  /* 0x000000041c1d7981 */ /* 0x000ea8000c1e1900 */
[----:B------:R-:W2:Y:S04]  /*0400*/  LDG.E R18, desc[UR4][R26.64+-0x10] ;  /* 0xfffff0041a127981 */ /* 0x000ea8000c1e1900 */
[----:B------:R-:W2:Y:S01]  /*0410*/  LDG.E R7, desc[UR4][R20.64] ;  /* 0x0000000414077981 */ /* 0x000ea2000c1e1900 */
[----:B---3--:R-:W-:Y:S01]  /*0420*/  FFMA R8, R11, R8, R22 ;  /* 0x000000080b087223 */ /* 0x008fe20000000016 */
[----:B----4-:R-:W-:-:S02]  /*0430*/  IMAD.WIDE R22, R23, 0x4, R16 ;  /* 0x0000000417167825 */ /* 0x010fc400078e0210 */
[----:B------:R-:W3:Y:S04]  /*0440*/  LDG.E R11, desc[UR4][R20.64+0x4] ;  /* 0x00000404140b7981 */ /* 0x000ee8000c1e1900 */
[----:B------:R-:W4:Y:S04]  /*0450*/  LDG.E R23, desc[UR4][R22.64] ;  /* 0x0000000416177981 */ /* 0x000f28000c1e1900 */
[----:B------:R-:W4:Y:S04]  /*0460*/  LDG.E R25, desc[UR4][R26.64+-0xc] ;  /* 0xfffff4041a197981 */ /* 0x000f28000c1e1900 */
[----:B------:R-:W4:Y:S04]  /*0470*/  LDG.E R28, desc[UR4][R26.64+-0x8] ;  /* 0xfffff8041a1c7981 */ /* 0x000f28000c1e1900 */
[----:B------:R-:W4:Y:S04]  /*0480*/  LDG.E R22, desc[UR4][R20.64+0x8] ;  /* 0x0000080414167981 */ /* 0x000f28000c1e1900 */
[----:B------:R-:W4:Y:S01]  /*0490*/  LDG.E R24, desc[UR4][R26.64+0x4] ;  /* 0x000004041a187981 */ /* 0x000f22000c1e1900 */
[----:B-----5:R-:W-:Y:S01]  /*04a0*/  FFMA R6, R19, R6, R8 ;  /* 0x0000000613067223 */ /* 0x020fe20000000008 */
[----:B------:R-:W-:-:S05]  /*04b0*/  IMAD.WIDE R8, R9, 0x4, R16 ;  /* 0x0000000409087825 */ /* 0x000fca00078e0210 */
[----:B------:R0:W5:Y:S01]  /*04c0*/  LDG.E R19, desc[UR4][R8.64] ;  /* 0x0000000408137981 */ /* 0x000162000c1e1900 */
[----:B--2---:R-:W-:-:S03]  /*04d0*/  FFMA R18, R18, R29, R6 ;  /* 0x0000001d12127223 */ /* 0x004fc60000000006 */
[----:B------:R-:W2:Y:S01]  /*04e0*/  LDG.E R29, desc[UR4][R20.64+0x1c] ;  /* 0x00001c04141d7981 */ /* 0x000ea2000c1e1900 */
[----:B0-----:R-:W-:-:S04]  /*04f0*/  IMAD.WIDE R8, R10, 0x4, R16 ;  /* 0x000000040a087825 */ /* 0x001fc800078e0210 */
[--C-:B------:R-:W-:Y:S02]  /*0500*/  IMAD.WIDE R6, R7, 0x4, R16.reuse ;  /* 0x0000000407067825 */ /* 0x100fe400078e0210 */
[----:B------:R-:W2:Y:S02]  /*0510*/  LDG.E R8, desc[UR4][R8.64] ;  /* 0x0000000408087981 */ /* 0x000ea4000c1e1900 */
[----:B---3--:R-:W-:Y:S02]  /*0520*/  IMAD.WIDE R10, R11, 0x4, R16 ;  /* 0x000000040b0a7825 */ /* 0x008fe400078e0210 */
[----:B------:R-:W3:Y:S02]  /*0530*/  LDG.E R6, desc[UR4][R6.64] ;  /* 0x0000000406067981 */ /* 0x000ee4000c1e1900 */
[----:B----4-:R-:W-:Y:S02]  /*0540*/  FFMA R23, R25, R23, R18 ;  /* 0x0000001719177223 */ /* 0x010fe40000000012 */
[----:B------:R-:W4:Y:S04]  /*0550*/  LDG.E R10, desc[UR4][R10.64] ;  /* 0x000000040a0a7981 */ /* 0x000f28000c1e1900 */
[----:B------:R-:W2:Y:S04]  /*0560*/  LDG.E R9, desc[UR4][R26.64+-0x4] ;  /* 0xfffffc041a097981 */ /* 0x000ea8000c1e1900 */
[----:B------:R-:W3:Y:S04]  /*0570*/  LDG.E R7, desc[UR4][R26.64] ;  /* 0x000000041a077981 */ /* 0x000ee8000c1e1900 */
[----:B------:R-:W4:Y:S04]  /*0580*/  LDG.E R18, desc[UR4][R20.64+0xc] ;  /* 0x00000c0414127981 */ /* 0x000f28000c1e1900 */
[----:B------:R-:W4:Y:S04]  /*0590*/  LDG.E R25, desc[UR4][R20.64+0x14] ;  /* 0x0000140414197981 */ /* 0x000f28000c1e1900 */
[----:B------:R-:W4:Y:S01]  /*05a0*/  LDG.E R11, desc[UR4][R26.64+0x18] ;  /* 0x000018041a0b7981 */ /* 0x000f22000c1e1900 */
[----:B-----5:R-:W-:-:S03]  /*05b0*/  FFMA R28, R28, R19, R23 ;  /* 0x000000131c1c7223 */ /* 0x020fc60000000017 */
[----:B------:R-:W5:Y:S04]  /*05c0*/  LDG.E R23, desc[UR4][R20.64+0x10] ;  /* 0x0000100414177981 */ /* 0x000f68000c1e1900 */
[----:B------:R0:W5:Y:S02]  /*05d0*/  LDG.E R19, desc[UR4][R20.64+0x18] ;  /* 0x0000180414137981 */ /* 0x000164000c1e1900 */
[----:B0-----:R-:W-:-:S04]  /*05e0*/  IMAD.WIDE R20, R22, 0x4, R16 ;  /* 0x0000000416147825 */ /* 0x001fc800078e0210 */
[----:B--2---:R-:W-:Y:S02]  /*05f0*/  FFMA R8, R9, R8, R28 ;  /* 0x0000000809087223 */ /* 0x004fe4000000001c */
[----:B------:R-:W2:Y:S02]  /*0600*/  LDG.E R9, desc[UR4][R26.64+0x10] ;  /* 0x000010041a097981 */ /* 0x000ea4000c1e1900 */
[----:B---3--:R-:W-:Y:S02]  /*0610*/  FFMA R7, R7, R6, R8 ;  /* 0x0000000607077223 */ /* 0x008fe40000000008 */
[----:B------:R-:W3:Y:S02]  /*0620*/  LDG.E R8, desc[UR4][R26.64+0xc] ;  /* 0x00000c041a087981 */ /* 0x000ee4000c1e1900 */
[----:B----4-:R-:W-:Y:S02]  /*0630*/  FFMA R6, R24, R10, R7 ;  /* 0x0000000a18067223 */ /* 0x010fe40000000007 */
[----:B------:R-:W4:Y:S04]  /*0640*/  LDG.E R7, desc[UR4][R26.64+0x8] ;  /* 0x000008041a077981 */ /* 0x000f28000c1e1900 */
[----:B------:R-:W2:Y:S04]  /*0650*/  LDG.E R10, desc[UR4][R26.64+0x14] ;  /* 0x000014041a0a7981 */ /* 0x000ea8000c1e1900 */
[----:B------:R-:W2:Y:S01]  /*0660*/  LDG.E R26, desc[UR4][R26.64+0x1c] ;  /* 0x00001c041a1a7981 */ /* 0x000ea2000c1e1900 */
[----:B------:R-:W-:-:S06]  /*0670*/  IMAD.WIDE R24, R25, 0x4, R16 ;  /* 0x0000000419187825 */ /* 0x000fcc00078e0210 */
[----:B------:R-:W2:Y:S04]  /*0680*/  LDG.E R25, desc[UR4][R24.64] ;  /* 0x0000000418197981 */ /* 0x000ea8000c1e1900 */
[----:B------:R0:W4:Y:S02]  /*0690*/  LDG.E R27, desc[UR4][R20.64] ;  /* 0x00000004141b7981 */ /* 0x000124000c1e1900 */
[----:B0-----:R-:W-:-:S06]  /*06a0*/  IMAD.WIDE R20, R18, 0x4, R16 ;  /* 0x0000000412147825 */ /* 0x001fcc00078e0210 */
[----:B------:R-:W3:Y:S01]  /*06b0*/  LDG.E R21, desc[UR4][R20.64] ;  /* 0x0000000414157981 */ /* 0x000ee2000c1e1900 */
[----:B-----5:R-:W-:-:S04]  /*06c0*/  IMAD.WIDE R22, R23, 0x4, R16 ;  /* 0x0000000417167825 */ /* 0x020fc800078e0210 */
[--C-:B------:R-:W-:Y:S02]  /*06d0*/  IMAD.WIDE R18, R19, 0x4, R16.reuse ;  /* 0x0000000413127825 */ /* 0x100fe400078e0210 */
[----:B------:R-:W2:Y:S02]  /*06e0*/  LDG.E R22, desc[UR4][R22.64] ;  /* 0x0000000416167981 */ /* 0x000ea4000c1e1900 */
[----:B------:R-:W-:Y:S02]  /*06f0*/  IMAD.WIDE R16, R29, 0x4, R16 ;  /* 0x000000041d107825 */ /* 0x000fe400078e0210 */
[----:B------:R-:W5:Y:S04]  /*0700*/  LDG.E R18, desc[UR4][R18.64] ;  /* 0x0000000412127981 */ /* 0x000f68000c1e1900 */
[----:B------:R-:W5:Y:S01]  /*0710*/  LDG.E R16, desc[UR4][R16.64] ;  /* 0x0000000410107981 */ /* 0x000f62000c1e1900 */
[----:B------:R-:W-:-:S04]  /*0720*/  IADD3 R2, PT, PT, R2, 0x10, RZ ;  /* 0x0000001002027810 */ /* 0x000fc80007ffe0ff */
[----:B------:R-:W-:Y:S02]  /*0730*/  ISETP.NE.AND P1, PT, R2, RZ, PT ;  /* 0x000000ff0200720c */ /* 0x000fe40003f25270 */
[----:B------:R-:W-:Y:S01]  /*0740*/  IADD3 R3, PT, PT, R3, 0x10, RZ ;  /* 0x0000001003037810 */ /* 0x000fe20007ffe0ff */
[----:B----4-:R-:W-:-:S04]  /*0750*/  FFMA R7, R7, R27, R6 ;  /* 0x0000001b07077223 */ /* 0x010fc80000000006 */
[----:B---3--:R-:W-:-:S04]  /*0760*/  FFMA R8, R8, R21, R7 ;  /* 0x0000001508087223 */ /* 0x008fc80000000007 */
[----:B--2---:R-:W-:-:S04]  /*0770*/  FFMA R9, R9, R22, R8 ;  /* 0x0000001609097223 */ /* 0x004fc80000000008 */
[----:B------:R-:W-:-:S04]  /*0780*/  FFMA R10, R10, R25, R9 ;  /* 0x000000190a0a7223 */ /* 0x000fc80000000009 */
[----:B-----5:R-:W-:-:S04]  /*0790*/  FFMA R11, R11, R18, R10 ;  /* 0x000000120b0b7223 */ /* 0x020fc8000000000a */
[----:B------:R-:W-:Y:S01]  /*07a0*/  FFMA R6, R26, R16, R11 ;  /* 0x000000101a067223 */ /* 0x000fe2000000000b */
[----:B------:R-:W-:Y:S06]  /*07b0*/  @P1 BRA `(.L_x_4) ;  /* 0xfffffff800a41947 */ /* 0x000fec000383ffff */
.L_x_3:
[----:B------:R-:W-:Y:S05]  /*07c0*/  BSYNC.RECONVERGENT B1 ;  /* 0x0000000000017941 */ /* 0x000fea0003800200 */
.L_x_2:
[----:B------:R-:W-:Y:S05]  /*07d0*/  @!P0 BRA `(.L_x_1) ;  /* 0x0000000400948947 */ /* 0x000fea0003800000 */
[----:B------:R-:W-:Y:S01]  /*07e0*/  ISETP.GE.U32.AND P0, PT, R5, 0x8, PT ;  /* 0x000000080500780c */ /* 0x000fe20003f06070 */
[----:B------:R-:W-:Y:S01]  /*07f0*/  BSSY.RECONVERGENT B1, `(.L_x_5) ;  /* 0x0000032000017945 */ /* 0x000fe20003800200 */
[----:B------:R-:W-:-:S04]  /*0800*/  LOP3.LUT R24, R4, 0x7, RZ, 0xc0, !PT ;  /* 0x0000000704187812 */ /* 0x000fc800078ec0ff */
[----:B------:R-:W-:-:S07]  /*0810*/  ISETP.NE.AND P1, PT, R24, RZ, PT ;  /* 0x000000ff1800720c */ /* 0x000fce0003f25270 */
[----:B------:R-:W-:Y:S06]  /*0820*/  @!P0 BRA `(.L_x_6) ;  /* 0x0000000000b88947 */ /* 0x000fec0003800000 */
[----:B------:R-:W0:Y:S08]  /*0830*/  LDC.64 R20, c[0x0][0x390] ;  /* 0x0000e400ff147b82 */ /* 0x000e300000000a00 */
[----:B------:R-:W1:Y:S08]  /*0840*/  LDC.64 R10, c[0x0][0x3a0] ;  /* 0x0000e800ff0a7b82 */ /* 0x000e700000000a00 */
[----:B------:R-:W2:Y:S01]  /*0850*/  LDC.64 R8, c[0x0][0x398] ;  /* 0x0000e600ff087b82 */ /* 0x000ea20000000a00 */
[----:B0-----:R-:W-:-:S05]  /*0860*/  IMAD.WIDE R20, R3, 0x4, R20 ;  /* 0x0000000403147825 */ /* 0x001fca00078e0214 */
[----:B------:R-:W1:Y:S04]  /*0870*/  LDG.E R29, desc[UR4][R20.64] ;  /* 0x00000004141d7981 */ /* 0x000e68000c1e1900 */
[----:B------:R-:W3:Y:S04]  /*0880*/  LDG.E R27, desc[UR4][R20.64+0x4] ;  /* 0x00000404141b7981 */ /* 0x000ee8000c1e1900 */
[----:B------:R-:W4:Y:S04]  /*0890*/  LDG.E R25, desc[UR4][R20.64+0x8] ;  /* 0x0000080414197981 */ /* 0x000f28000c1e1900 */
[----:B------:R-:W5:Y:S04]  /*08a0*/  LDG.E R13, desc[UR4][R20.64+0xc] ;  /* 0x00000c04140d7981 */ /* 0x000f68000c1e1900 */
[----:B------:R-:W5:Y:S04]  /*08b0*/  LDG.E R15, desc[UR4][R20.64+0x10] ;  /* 0x00001004140f7981 */ /* 0x000f68000c1e1900 */
[----:B------:R-:W5:Y:S04]  /*08c0*/  LDG.E R17, desc[UR4][R20.64+0x14] ;  /* 0x0000140414117981 */ /* 0x000f68000c1e1900 */
[----:B------:R-:W5:Y:S04]  /*08d0*/  LDG.E R19, desc[UR4][R20.64+0x18] ;  /* 0x0000180414137981 */ /* 0x000f68000c1e1900 */
[----:B------:R4:W5:Y:S01]  /*08e0*/  LDG.E R23, desc[UR4][R20.64+0x1c] ;  /* 0x00001c0414177981 */ /* 0x000962000c1e1900 */
[----:B--2---:R-:W-:-:S05]  /*08f0*/  IMAD.WIDE R8, R3, 0x4, R8 ;  /* 0x0000000403087825 */ /* 0x004fca00078e0208 */
[----:B------:R-:W2:Y:S04]  /*0900*/  LDG.E R7, desc[UR4][R8.64] ;  /* 0x0000000408077981 */ /* 0x000ea8000c1e1900 */
[----:B------:R-:W2:Y:S01]  /*0910*/  LDG.E R22, desc[UR4][R8.64+0x8] ;  /* 0x0000080408167981 */ /* 0x000ea2000c1e1900 */
[----:B-1----:R-:W-:-:S04]  /*0920*/  IMAD.WIDE R28, R29, 0x4, R10 ;  /* 0x000000041d1c7825 */ /* 0x002fc800078e020a */
[--C-:B---3--:R-:W-:Y:S01]  /*0930*/  IMAD.WIDE R26, R27, 0x4, R10.reuse ;  /* 0x000000041b1a7825 */ /* 0x108fe200078e020a */
[----:B------:R-:W2:Y:S03]  /*0940*/  LDG.E R5, desc[UR4][R28.64] ;  /* 0x000000041c057981 */ /* 0x000ea6000c1e1900 */
[--C-:B----4-:R-:W-:Y:S01]  /*0950*/  IMAD.WIDE R20, R25, 0x4, R10.reuse ;  /* 0x0000000419147825 */ /* 0x110fe200078e020a */
[----:B------:R-:W3:Y:S04]  /*0960*/  LDG.E R2, desc[UR4][R26.64] ;  /* 0x000000041a027981 */ /* 0x000ee8000c1e1900 */
[----:B------:R-:W3:Y:S01]  /*0970*/  LDG.E R25, desc[UR4][R8.64+0x4] ;  /* 0x0000040408197981 */ /* 0x000ee2000c1e1900 */
[----:B-----5:R-:W-:-:S03]  /*0980*/  IMAD.WIDE R12, R13, 0x4, R10 ;  /* 0x000000040d0c7825 */ /* 0x020fc600078e020a */
[----:B------:R-:W4:Y:S01]  /*0990*/  LDG.E R21, desc[UR4][R20.64] ;  /* 0x0000000414157981 */ /* 0x000f22000c1e1900 */
[----:B------:R-:W-:-:S03]  /*09a0*/  IMAD.WIDE R14, R15, 0x4, R10 ;  /* 0x000000040f0e7825 */ /* 0x000fc600078e020a */
[----:B------:R-:W5:Y:S01]  /*09b0*/  LDG.E R13, desc[UR4][R12.64] ;  /* 0x000000040c0d7981 */ /* 0x000f62000c1e1900 */
[----:B------:R-:W-:-:S03]  /*09c0*/  IMAD.WIDE R16, R17, 0x4, R10 ;  /* 0x0000000411107825 */ /* 0x000fc600078e020a */
[----:B------:R-:W5:Y:S01]  /*09d0*/  LDG.E R28, desc[UR4][R8.64+0xc] ;  /* 0x00000c04081c7981 */ /* 0x000f62000c1e1900 */
[----:B------:R-:W-:-:S03]  /*09e0*/  IMAD.WIDE R18, R19, 0x4, R10 ;  /* 0x0000000413127825 */ /* 0x000fc600078e020a */
[----:B------:R-:W5:Y:S04]  /*09f0*/  LDG.E R14, desc[UR4][R14.64] ;  /* 0x000000040e0e7981 */ /* 0x000f68000c1e1900 */
[----:B------:R-:W5:Y:S01]  /*0a00*/  LDG.E R29, desc[UR4][R8.64+0x10] ;  /* 0x00001004081d7981 */ /* 0x000f62000c1e1900 */
[----:B------:R-:W-:-:S03]  /*0a10*/  IMAD.WIDE R10, R23, 0x4, R10 ;  /* 0x00000004170a7825 */ /* 0x000fc600078e020a */
[----:B------:R-:W5:Y:S04]  /*0a20*/  LDG.E R17, desc[UR4][R16.64] ;  /* 0x0000000410117981 */ /* 0x000f68000c1e1900 */
[----:B------:R-:W5:Y:S04]  /*0a30*/  LDG.E R26, desc[UR4][R8.64+0x14] ;  /* 0x00001404081a7981 */ /* 0x000f68000c1e1900 */
[----:B------:R-:W5:Y:S04]  /*0a40*/  LDG.E R18, desc[UR4][R18.64] ;  /* 0x0000000412127981 */ /* 0x000f68000c1e1900 */
[----:B------:R-:W5:Y:S04]  /*0a50*/  LDG.E R23, desc[UR4][R8.64+0x18] ;  /* 0x0000180408177981 */ /* 0x000f68000c1e1900 */
[----:B------:R-:W5:Y:S04]  /*0a60*/  LDG.E R12, desc[UR4][R8.64+0x1c] ;  /* 0x00001c04080c7981 */ /* 0x000f68000c1e1900 */
[----:B------:R-:W5:Y:S01]  /*0a70*/  LDG.E R10, desc[UR4][R10.64] ;  /* 0x000000040a0a7981 */ /* 0x000f62000c1e1900 */
[----:B------:R-:W-:Y:S01]  /*0a80*/  IADD3 R3, PT, PT, R3, 0x8, RZ ;  /* 0x0000000803037810 */ /* 0x000fe20007ffe0ff */
[----:B--2---:R-:W-:-:S04]  /*0a90*/  FFMA R6, R7, R5, R6 ;  /* 0x0000000507067223 */ /* 0x004fc80000000006 */
[----:B---3--:R-:W-:-:S04]  /*0aa0*/  FFMA R25, R25, R2, R6 ;  /* 0x0000000219197223 */ /* 0x008fc80000000006 */
[----:B----4-:R-:W-:-:S04]  /*0ab0*/  FFMA R21, R22, R21, R25 ;  /* 0x0000001516157223 */ /* 0x010fc80000000019 */
[----:B-----5:R-:W-:-:S04]  /*0ac0*/  FFMA R28, R28, R13, R21 ;  /* 0x0000000d1c1c7223 */ /* 0x020fc80000000015 */
[----:B------:R-:W-:-:S04]  /*0ad0*/  FFMA R29, R29, R14, R28 ;  /* 0x0000000e1d1d7223 */ /* 0x000fc8000000001c */
[----:B------:R-:W-:-:S04]  /*0ae0*/  FFMA R26, R26, R17, R29 ;  /* 0x000000111a1a7223 */ /* 0x000fc8000000001d */
[----:B------:R-:W-:-:S04]  /*0af0*/  FFMA R23, R23, R18, R26 ;  /* 0x0000001217177223 */ /* 0x000fc8000000001a */
[----:B------:R-:W-:-:S07]  /*0b00*/  FFMA R6, R12, R10, R23 ;  /* 0x0000000a0c067223 */ /* 0x000fce0000000017 */
.L_x_6:
[----:B------:R-:W-:Y:S05]  /*0b10*/  BSYNC.RECONVERGENT B1 ;  /* 0x0000000000017941 */ /* 0x000fea0003800200 */
.L_x_5:
[----:B------:R-:W-:Y:S05]  /*0b20*/  @!P1 BRA `(.L_x_1) ;  /* 0x0000000000c09947 */ /* 0x000fea0003800000 */
[----:B------:R-:W-:Y:S01]  /*0b30*/  ISETP.GE.U32.AND P0, PT, R24, 0x4, PT ;  /* 0x000000041800780c */ /* 0x000fe20003f06070 */
[----:B------:R-:W-:Y:S01]  /*0b40*/  BSSY.RECONVERGENT B1, `(.L_x_7) ;  /* 0x000001e000017945 */ /* 0x000fe20003800200 */
[----:B------:R-:W-:-:S04]  /*0b50*/  LOP3.LUT R4, R4, 0x3, RZ, 0xc0, !PT ;  /* 0x0000000304047812 */ /* 0x000fc800078ec0ff */
[----:B------:R-:W-:-:S07]  /*0b60*/  ISETP.NE.AND P1, PT, R4, RZ, PT ;  /* 0x000000ff0400720c */ /* 0x000fce0003f25270 */
[----:B------:R-:W-:Y:S06]  /*0b70*/  @!P0 BRA `(.L_x_8) ;  /* 0x0000000000688947 */ /* 0x000fec0003800000 */
[----:B------:R-:W0:Y:S08]  /*0b80*/  LDC.64 R8, c[0x0][0x390] ;  /* 0x0000e400ff087b82 */ /* 0x000e300000000a00 */
[----:B------:R-:W1:Y:S01]  /*0b90*/  LDC.64 R10, c[0x0][0x398] ;  /* 0x0000e600ff0a7b82 */ /* 0x000e620000000a00 */
[----:B0-----:R-:W-:-:S07]  /*0ba0*/  IMAD.WIDE R12, R3, 0x4, R8 ;  /* 0x00000004030c7825 */ /* 0x001fce00078e0208 */
[----:B------:R-:W0:Y:S01]  /*0bb0*/  LDC.64 R8, c[0x0][0x3a0] ;  /* 0x0000e800ff087b82 */ /* 0x000e220000000a00 */
[----:B------:R-:W0:Y:S04]  /*0bc0*/  LDG.E R15, desc[UR4][R12.64] ;  /* 0x000000040c0f7981 */ /* 0x000e28000c1e1900 */
[----:B------:R-:W2:Y:S04]  /*0bd0*/  LDG.E R17, desc[UR4][R12.64+0x4] ;  /* 0x000004040c117981 */ /* 0x000ea8000c1e1900 */
[----:B------:R-:W3:Y:S04]  /*0be0*/  LDG.E R19, desc[UR4][R12.64+0x8] ;  /* 0x000008040c137981 */ /* 0x000ee8000c1e1900 */
[----:B------:R-:W4:Y:S01]  /*0bf0*/  LDG.E R7, desc[UR4][R12.64+0xc] ;  /* 0x00000c040c077981 */ /* 0x000f22000c1e1900 */
[----:B-1----:R-:W-:-:S05]  /*0c00*/  IMAD.WIDE R10, R3, 0x4, R10 ;  /* 0x00000004030a7825 */ /* 0x002fca00078e020a */
[----:B------:R-:W5:Y:S04]  /*0c10*/  LDG.E R5, desc[UR4][R10.64] ;  /* 0x000000040a057981 */ /* 0x000f68000c1e1900 */
[----:B------:R-:W5:Y:S04]  /*0c20*/  LDG.E R2, desc[UR4][R10.64+0x4] ;  /* 0x000004040a027981 */ /* 0x000f68000c1e1900 */
[----:B------:R-:W5:Y:S01]  /*0c30*/  LDG.E R13, desc[UR4][R10.64+0xc] ;  /* 0x00000c040a0d7981 */ /* 0x000f62000c1e1900 */
[----:B0-----:R-:W-:-:S04]  /*0c40*/  IMAD.WIDE R14, R15, 0x4, R8 ;  /* 0x000000040f0e7825 */ /* 0x001fc800078e0208 */
[--C-:B--2---:R-:W-:Y:S02]  /*0c50*/  IMAD.WIDE R16, R17, 0x4, R8.reuse ;  /* 0x0000000411107825 */ /* 0x104fe400078e0208 */
[----:B------:R-:W5:Y:S02]  /*0c60*/  LDG.E R14, desc[UR4][R14.64] ;  /* 0x000000040e0e7981 */ /* 0x000f64000c1e1900 */
[--C-:B---3--:R-:W-:Y:S02]  /*0c70*/  IMAD.WIDE R18, R19, 0x4, R8.reuse ;  /* 0x0000000413127825 */ /* 0x108fe400078e0208 */
[----:B------:R-:W2:Y:S02]  /*0c80*/  LDG.E R16, desc[UR4][R16.64] ;  /* 0x0000000410107981 */ /* 0x000ea4000c1e1900 */
[----:B----4-:R-:W-:Y:S02]  /*0c90*/  IMAD.WIDE R8, R7, 0x4, R8 ;  /* 0x0000000407087825 */ /* 0x010fe400078e0208 */
[----:B------:R-:W3:Y:S04]  /*0ca0*/  LDG.E R18, desc[UR4][R18.64] ;  /* 0x0000000412127981 */ /* 0x000ee8000c1e1900 */
[----:B------:R-:W3:Y:S04]  /*0cb0*/  LDG.E R7, desc[UR4][R10.64+0x8] ;  /* 0x000008040a077981 */ /* 0x000ee8000c1e1900 */
[----:B------:R-:W4:Y:S01]  /*0cc0*/  LDG.E R8, desc[UR4][R8.64] ;  /* 0x0000000408087981 */ /* 0x000f22000c1e1900 */
[----:B------:R-:W-:Y:S01]  /*0cd0*/  IADD3 R3, PT, PT, R3, 0x4, RZ ;  /* 0x0000000403037810 */ /* 0x000fe20007ffe0ff */
[----:B-----5:R-:W-:-:S04]  /*0ce0*/  FFMA R5, R5, R14, R6 ;  /* 0x0000000e05057223 */ /* 0x020fc80000000006 */
[----:B--2---:R-:W-:-:S04]  /*0cf0*/  FFMA R2, R2, R16, R5 ;  /* 0x0000001002027223 */ /* 0x004fc80000000005 */
[----:B---3--:R-:W-:-:S04]  /*0d00*/  FFMA R2, R7, R18, R2 ;  /* 0x0000001207027223 */ /* 0x008fc80000000002 */
[----:B----4-:R-:W-:-:S07]  /*0d10*/  FFMA R6, R13, R8, R2 ;  /* 0x000000080d067223 */ /* 0x010fce0000000002 */
.L_x_8:
[----:B------:R-:W-:Y:S05]  /*0d20*/  BSYNC.RECONVERGENT B1 ;  /* 0x0000000000017941 */ /* 0x000fea0003800200 */
.L_x_7:
[----:B------:R-:W-:Y:S05]  /*0d30*/  @!P1 BRA `(.L_x_1) ;  /* 0x00000000003c9947 */ /* 0x000fea0003800000 */
[----:B------:R-:W0:Y:S01]  /*0d40*/  LDC.64 R16, c[0x0][0x3a0] ;  /* 0x0000e800ff107b82 */ /* 0x000e220000000a00 */
[----:B------:R-:W-:-:S07]  /*0d50*/  IADD3 R2, PT, PT, -R4, RZ, RZ ;  /* 0x000000ff04027210 */ /* 0x000fce0007ffe1ff */
[----:B------:R-:W1:Y:S08]  /*0d60*/  LDC.64 R12, c[0x0][0x390] ;  /* 0x0000e400ff0c7b82 */ /* 0x000e700000000a00 */
[----:B------:R-:W2:Y:S02]  /*0d70*/  LDC.64 R14, c[0x0][0x398] ;  /* 0x0000e600ff0e7b82 */ /* 0x000ea40000000a00 */
.L_x_9:
[----:B-1----:R-:W-:-:S06]  /*0d80*/  IMAD.WIDE R4, R3, 0x4, R12 ;  /* 0x0000000403047825 */ /* 0x002fcc00078e020c */
[----:B------:R-:W0:Y:S01]  /*0d90*/  LDG.E R5, desc[UR4][R4.64] ;  /* 0x0000000404057981 */ /* 0x000e22000c1e1900 */
[----:B--2---:R-:W-:-:S06]  /*0da0*/  IMAD.WIDE R8, R3, 0x4, R14 ;  /* 0x0000000403087825 */ /* 0x004fcc00078e020e */
[----:B------:R-:W2:Y:S01]  /*0db0*/  LDG.E R9, desc[UR4][R8.64] ;  /* 0x0000000408097981 */ /* 0x000ea2000c1e1900 */
[----:B------:R-:W-:Y:S01]  /*0dc0*/  IADD3 R2, PT, PT, R2, 0x1, RZ ;  /* 0x0000000102027810 */ /* 0x000fe20007ffe0ff */
[----:B0-----:R-:W-:-:S06]  /*0dd0*/  IMAD.WIDE R10, R5, 0x4, R16 ;  /* 0x00000004050a7825 */ /* 0x001fcc00078e0210 */
[----:B------:R-:W2:Y:S01]  /*0de0*/  LDG.E R10, desc[UR4][R10.64] ;  /* 0x000000040a0a7981 */ /* 0x000ea2000c1e1900 */
[----:B------:R-:W-:Y:S02]  /*0df0*/  ISETP.NE.AND P0, PT, R2, RZ, PT ;  /* 0x000000ff0200720c */ /* 0x000fe40003f05270 */
[----:B------:R-:W-:Y:S01]  /*0e00*/  IADD3 R3, PT, PT, R3, 0x1, RZ ;  /* 0x0000000103037810 */ /* 0x000fe20007ffe0ff */
[----:B--2---:R-:W-:-:S10]  /*0e10*/  FFMA R6, R9, R10, R6 ;  /* 0x0000000a09067223 */ /* 0x004fd40000000006 */
[----:B------:R-:W-:Y:S05]  /*0e20*/  @P0 BRA `(.L_x_9) ;  /* 0xfffffffc00d40947 */ /* 0x000fea000383ffff */
.L_x_1:
[----:B------:R-:W-:Y:S05]  /*0e30*/  BSYNC.RECONVERGENT B0 ;  /* 0x0000000000007941 */ /* 0x000fea0003800200 */
.L_x_0:
[----:B------:R-:W0:Y:S02]  /*0e40*/  LDC.64 R2, c[0x0][0x380] ;  /* 0x0000e000ff027b82 */ /* 0x000e240000000a00 */
[----:B0-----:R-:W-:-:S05]  /*0e50*/  IMAD.WIDE R2, R0, 0x4, R2 ;  /* 0x0000000400027825 */ /* 0x001fca00078e0202 */
[----:B------:R-:W-:Y:S01]  /*0e60*/  STG.E desc[UR4][R2.64], R6 ;  /* 0x0000000602007986 */ /* 0x000fe2000c101904 */
[----:B------:R-:W-:Y:S05]  /*0e70*/  EXIT ;  /* 0x000000000000794d */ /* 0x000fea0003800000 */
.L_x_10:
[----:B------:R-:W-:-:S00]  /*0e80*/  BRA `(.L_x_10) ;  /* 0xfffffffc00fc7947 */ /* 0x000fc0000383ffff */
[----:B------:R-:W-:-:S00]  /*0e90*/  NOP ;  /* 0x0000000000007918 */ /* 0x000fc00000000000 */
        /* <DEDUP_REMOVED lines=14> */
.L_x_22:


//--------------------- .text.spmv_gpukernel      --------------------------
	.section	.text.spmv_gpukernel,"ax",@progbits
	.align	128
        .global         spmv_gpukernel
        .type           spmv_gpukernel,@function
        .size           spmv_gpukernel,(.L_x_23 - spmv_gpukernel)
        .other          spmv_gpukernel,@"STO_CUDA_ENTRY STV_DEFAULT"
spmv_gpukernel:
.text.spmv_gpukernel:
[----:B------:R-:W-:Y:S01]  /*0000*/  LDC R1, c[0x0][0x37c] ;  /* 0x0000df00ff017b82 */ /* 0x000fe20000000800 */
[----:B------:R-:W0:Y:S07]  /*0010*/  S2R R3, SR_TID.X ;  /* 0x0000000000037919 */ /* 0x000e2e0000002100 */
[----:B------:R-:W0:Y:S08]  /*0020*/  S2UR UR4, SR_CTAID.X ;  /* 0x00000000000479c3 */ /* 0x000e300000002500 */
[----:B------:R-:W0:Y:S02]  /*0030*/  LDC R0, c[0x0][0x360] ;  /* 0x0000d800ff007b82 */ /* 0x000e240000000800 */
[----:B0-----:R-:W-:-:S05]  /*0040*/  IMAD R0, R0, UR4, R3 ;  /* 0x0000000400007c24 */ /* 0x001fca000f8e0203 */
        /* <DEDUP_REMOVED lines=14> */
[CC--:B------:R-:W-:Y:S02]  /*0130*/  IADD3 R4, PT, PT, R8.reuse, -R3.reuse, RZ ;  /* 0x8000000308047210 */ /* 0x0c0fe40007ffe0ff */
[----:B------:R-:W-:Y:S02]  /*0140*/  IADD3 R8, PT, PT, -R8, R3, RZ ;  /* 0x0000000308087210 */ /* 0x000fe40007ffe1ff */
[----:B------:R-:W-:Y:S02]  /*0150*/  LOP3.LUT R5, R4, 0xf, RZ, 0xc0, !PT ;  /* 0x0000000f04057812 */ /* 0x000fe400078ec0ff */
[----:B------:R-:W-:-:S02]  /*0160*/  ISETP.GT.U32.AND P1, PT, R8, -0x10, PT ;  /* 0xfffffff00800780c */ /* 0x000fc40003f24070 */
        /* <DEDUP_REMOVED lines=11> */
.L_x_15:
        /* <DEDUP_REMOVED lines=87> */
.L_x_14:
[----:B------:R-:W-:Y:S05]  /*0790*/  BSYNC.RECONVERGENT B1 ;  /* 0x0000000000017941 */ /* 0x000fea0003800200 */
.L_x_13:
        /* <DEDUP_REMOVED lines=52> */
.L_x_17:
[----:B------:R-:W-:Y:S05]  /*0ae0*/  BSYNC.RECONVERGENT B1 ;  /* 0x0000000000017941 */ /* 0x000fea0003800200 */
.L_x_16:
        /* <DEDUP_REMOVED lines=32> */
.L_x_19:
[----:B------:R-:W-:Y:S05]  /*0cf0*/  BSYNC.RECONVERGENT B1 ;  /* 0x0000000000017941 */ /* 0x000fea0003800200 */
.L_x_18:
[----:B------:R-:W-:Y:S05]  /*0d00*/  @!P1 BRA `(.L_x_12) ;  /* 0x00000000003c9947 */ /* 0x000fea0003800000 */
[----:B------:R-:W0:Y:S01]  /*0d10*/  LDC.64 R16, c[0x0][0x3a0] ;  /* 0x0000e800ff107b82 */ /* 0x000e220000000a00 */
[----:B------:R-:W-:-:S07]  /*0d20*/  IADD3 R2, PT, PT, -R4, RZ, RZ ;  /* 0x000000ff04027210 */ /* 0x000fce0007ffe1ff */
[----:B------:R-:W1:Y:S08]  /*0d30*/  LDC.64 R14, c[0x0][0x390] ;  /* 0x0000e400ff0e7b82 */ /* 0x000e700000000a00 */
[----:B------:R-:W2:Y:S02]  /*0d40*/  LDC.64 R12, c[0x0][0x398] ;  /* 0x0000e600ff0c7b82 */ /* 0x000ea40000000a00 */
.L_x_20:
        /* <DEDUP_REMOVED lines=11> */
.L_x_12:
[----:B------:R-:W-:Y:S05]  /*0e00*/  BSYNC.RECONVERGENT B0 ;  /* 0x0000000000007941 */ /* 0x000fea0003800200 */
.L_x_11:
[----:B------:R-:W0:Y:S02]  /*0e10*/  LDC.64 R2, c[0x0][0x380] ;  /* 0x0000e000ff027b82 */ /* 0x000e240000000a00 */
[----:B0-----:R-:W-:-:S05]  /*0e20*/  IMAD.WIDE R2, R0, 0x4, R2 ;  /* 0x0000000400027825 */ /* 0x001fca00078e0202 */
[----:B------:R-:W-:Y:S01]  /*0e30*/  STG.E desc[UR4][R2.64], R6 ;  /* 0x0000000602007986 */ /* 0x000fe2000c101904 */
[----:B------:R-:W-:Y:S05]  /*0e40*/  EXIT ;  /* 0x000000000000794d */ /* 0x000fea0003800000 */
.L_x_21:
        /* <DEDUP_REMOVED lines=11> */
.L_x_23:


//--------------------- .nv.shared.reserved.0     --------------------------
	.section	.nv.shared.reserved.0,"aw",@nobits
	.weak		__nv_reservedSMEM_offset_0_alias
	.size		__nv_reservedSMEM_offset_0_alias, 0, 64
	.other		__nv_reservedSMEM_offset_0_alias,@"STO_CUDA_RESERVED_SHARED STV_DEFAULT"
__nv_reservedSMEM_offset_0_alias:
	.zero		0
	.zero		64


//--------------------- .nv.constant0.spmv_offsetkernel --------------------------
	.section	.nv.constant0.spmv_offsetkernel,"a",@progbits
	.sectionflags	@""
	.align	4
.nv.constant0.spmv_offsetkernel:
	.zero		940


//--------------------- .nv.constant0.spmv_gpukernel --------------------------
	.section	.nv.constant0.spmv_gpukernel,"a",@progbits
	.sectionflags	@""
	.align	4
.nv.constant0.spmv_gpukernel:
	.zero		936


//--------------------- SYMBOLS --------------------------

	.type		.nv.reservedSmem.offset0,@object
	.size		.nv.reservedSmem.offset0,0x4
